//
// Generated by NVIDIA NVVM Compiler
//
// Compiler Build ID: CL-36424714
// Cuda compilation tools, release 13.0, V13.0.88
// Based on NVVM 20.0.0
//

.version 9.0
.target sm_100
.address_size 64

	// .globl	_Z7dkernelPjS_

.visible .entry _Z7dkernelPjS_(
	.param .u64 .ptr .align 1 _Z7dkernelPjS__param_0,
	.param .u64 .ptr .align 1 _Z7dkernelPjS__param_1
)
{
	.reg .pred 	%p<2>;
	.reg .b32 	%r<37>;
	.reg .b64 	%rd<21>;

	ld.param.u64 	%rd8, [_Z7dkernelPjS__param_0];
	ld.param.u64 	%rd9, [_Z7dkernelPjS__param_1];
	cvta.to.global.u64 	%rd10, %rd9;
	cvta.to.global.u64 	%rd11, %rd8;
	mov.u32 	%r7, %ctaid.x;
	mov.u32 	%r8, %ntid.x;
	mov.u32 	%r9, %tid.x;
	mad.lo.s32 	%r10, %r7, %r8, %r9;
	and.b32  	%r11, %r10, 63;
	mul.wide.u32 	%rd12, %r10, 4;
	add.s64 	%rd1, %rd10, %rd12;
	ld.global.u32 	%r35, [%rd1];
	cvt.u64.u32 	%rd13, %r10;
	shl.b64 	%rd14, %rd13, 2;
	and.b64  	%rd15, %rd14, 17179868928;
	add.s64 	%rd16, %rd15, %rd11;
	add.s64 	%rd20, %rd16, 16;
	mul.wide.u32 	%rd17, %r11, 4;
	add.s64 	%rd18, %rd17, %rd11;
	add.s64 	%rd19, %rd18, 1024;
	mov.b32 	%r36, 0;
$L__BB0_1:
	ld.global.u32 	%r12, [%rd20+-16];
	ld.global.u32 	%r13, [%rd19+-1024];
	mad.lo.s32 	%r14, %r13, %r12, %r35;
	st.global.u32 	[%rd1], %r14;
	ld.global.u32 	%r15, [%rd20+-12];
	ld.global.u32 	%r16, [%rd19+-768];
	mad.lo.s32 	%r17, %r16, %r15, %r14;
	st.global.u32 	[%rd1], %r17;
	ld.global.u32 	%r18, [%rd20+-8];
	ld.global.u32 	%r19, [%rd19+-512];
	mad.lo.s32 	%r20, %r19, %r18, %r17;
	st.global.u32 	[%rd1], %r20;
	ld.global.u32 	%r21, [%rd20+-4];
	ld.global.u32 	%r22, [%rd19+-256];
	mad.lo.s32 	%r23, %r22, %r21, %r20;
	st.global.u32 	[%rd1], %r23;
	ld.global.u32 	%r24, [%rd20];
	ld.global.u32 	%r25, [%rd19];
	mad.lo.s32 	%r26, %r25, %r24, %r23;
	st.global.u32 	[%rd1], %r26;
	ld.global.u32 	%r27, [%rd20+4];
	ld.global.u32 	%r28, [%rd19+256];
	mad.lo.s32 	%r29, %r28, %r27, %r26;
	st.global.u32 	[%rd1], %r29;
	ld.global.u32 	%r30, [%rd20+8];
	ld.global.u32 	%r31, [%rd19+512];
	mad.lo.s32 	%r32, %r31, %r30, %r29;
	st.global.u32 	[%rd1], %r32;
	ld.global.u32 	%r33, [%rd20+12];
	ld.global.u32 	%r34, [%rd19+768];
	mad.lo.s32 	%r35, %r34, %r33, %r32;
	st.global.u32 	[%rd1], %r35;
	add.s32 	%r36, %r36, 8;
	add.s64 	%rd20, %rd20, 32;
	add.s64 	%rd19, %rd19, 2048;
	setp.ne.s32 	%p1, %r36, 64;
	@%p1 bra 	$L__BB0_1;
	ret;

}


// ===== COMPILED SASS (sm_100) =====

	.target	sm_100

	.elftype	@"ET_EXEC"


//--------------------- .note.nv.tkinfo           --------------------------
	.section	.note.nv.tkinfo,"",@"SHT_NOTE"
	.sectionflags	@"SHF_NOTE_NV_TKINFO"
	.tkinfo
        /*0018*/ 	.word	0x00000002
        /*0030*/ 	.string	""
        /*0030*/ 	.string	"ptxas"
        /*0030*/ 	.string	"Cuda compilation tools, release 13.0, V13.0.88"
        /*0030*/ 	.string	"Build cuda_13.0.r13.0/compiler.36424714_0"
        /*0030*/ 	.string	"-arch sm_100 -m 64 "



//--------------------- .note.nv.cuinfo           --------------------------
	.section	.note.nv.cuinfo,"",@"SHT_NOTE"
	.sectionflags	@"SHF_NOTE_NV_CUINFO"
        /*0018*/ 	.short	0x0002
        /*001a*/ 	.short	0x0064
        /*001c*/ 	.short	0x0082
	.zero		2


//--------------------- .nv.info                  --------------------------
	.section	.nv.info,"",@"SHT_CUDA_INFO"
	.align	4


	//----- nvinfo : EIATTR_REGCOUNT
	.align		4
        /*0000*/ 	.byte	0x04, 0x2f
        /*0002*/ 	.short	(.L_1 - .L_0)
	.align		4
.L_0:
        /*0004*/ 	.word	index@(_Z7dkernelPjS_)
        /*0008*/ 	.word	0x00000014


	//----- nvinfo : EIATTR_FRAME_SIZE
	.align		4
.L_1:
        /*000c*/ 	.byte	0x04, 0x11
        /*000e*/ 	.short	(.L_3 - .L_2)
	.align		4
.L_2:
        /*0010*/ 	.word	index@(_Z7dkernelPjS_)
        /*0014*/ 	.word	0x00000000


	//----- nvinfo : EIATTR_MIN_STACK_SIZE
	.align		4
.L_3:
        /*0018*/ 	.byte	0x04, 0x12
        /*001a*/ 	.short	(.L_5 - .L_4)
	.align		4
.L_4:
        /*001c*/ 	.word	index@(_Z7dkernelPjS_)
        /*0020*/ 	.word	0x00000000
.L_5:


//--------------------- .nv.compat                --------------------------
	.section	.nv.compat,"",@"SHT_CUDA_COMPAT_INFO"
	.align	4
        /*0000*/ 	.byte	0x02, 0x09, 0x00, 0x00, 0x02, 0x02, 0x01, 0x00, 0x02, 0x05, 0x05, 0x00, 0x03, 0x07, 0x01, 0x01
        /*0010*/ 	.byte	0x02, 0x03, 0x00, 0x00, 0x02, 0x06, 0x01, 0x00, 0x04, 0x0b, 0x08, 0x00, 0x09, 0x00, 0x00, 0x00
        /*0020*/ 	.byte	0x00, 0x00, 0x00, 0x00


//--------------------- .nv.info._Z7dkernelPjS_   --------------------------
	.section	.nv.info._Z7dkernelPjS_,"",@"SHT_CUDA_INFO"
	.sectionflags	@""
	.align	4


	//----- nvinfo : EIATTR_CUDA_API_VERSION
	.align		4
        /*0000*/ 	.byte	0x04, 0x37
        /*0002*/ 	.short	(.L_7 - .L_6)
.L_6:
        /*0004*/ 	.word	0x00000082


	//----- nvinfo : EIATTR_KPARAM_INFO
	.align		4
.L_7:
        /*0008*/ 	.byte	0x04, 0x17
        /*000a*/ 	.short	(.L_9 - .L_8)
.L_8:
        /*000c*/ 	.word	0x00000000
        /*0010*/ 	.short	0x0001
        /*0012*/ 	.short	0x0008
        /*0014*/ 	.byte	0x00, 0xf5, 0x21, 0x00


	//----- nvinfo : EIATTR_KPARAM_INFO
	.align		4
.L_9:
        /*0018*/ 	.byte	0x04, 0x17
        /*001a*/ 	.short	(.L_11 - .L_10)
.L_10:
        /*001c*/ 	.word	0x00000000
        /*0020*/ 	.short	0x0000
        /*0022*/ 	.short	0x0000
        /*0024*/ 	.byte	0x00, 0xf5, 0x21, 0x00


	//----- nvinfo : EIATTR_SPARSE_MMA_MASK
	.align		4
.L_11:
        /*0028*/ 	.byte	0x03, 0x50
        /*002a*/ 	.short	0x0000


	//----- nvinfo : EIATTR_MAXREG_COUNT
	.align		4
        /*002c*/ 	.byte	0x03, 0x1b
        /*002e*/ 	.short	0x00ff


	//----- nvinfo : EIATTR_MERCURY_ISA_VERSION
	.align		4
        /*0030*/ 	.byte	0x03, 0x5f
        /*0032*/ 	.short	0x0101


	//----- nvinfo : EIATTR_VRC_CTA_INIT_COUNT
	.align		4
        /*0034*/ 	.byte	0x02, 0x4a
	.zero		1
	.zero		1


	//----- nvinfo : EIATTR_EXIT_INSTR_OFFSETS
	.align		4
        /*0038*/ 	.byte	0x04, 0x1c
        /*003a*/ 	.short	(.L_13 - .L_12)


	//   ....[0]....
.L_12:
        /*003c*/ 	.word	0x00001130


	//----- nvinfo : EIATTR_CBANK_PARAM_SIZE
	.align		4
.L_13:
        /*0040*/ 	.byte	0x03, 0x19
        /*0042*/ 	.short	0x0010


	//----- nvinfo : EIATTR_PARAM_CBANK
	.align		4
        /*0044*/ 	.byte	0x04, 0x0a
        /*0046*/ 	.short	(.L_15 - .L_14)
	.align		4
.L_14:
        /*0048*/ 	.word	index@(.nv.constant0._Z7dkernelPjS_)
        /*004c*/ 	.short	0x0380
        /*004e*/ 	.short	0x0010


	//----- nvinfo : EIATTR_SW_WAR
	.align		4
.L_15:
        /*0050*/ 	.byte	0x04, 0x36
        /*0052*/ 	.short	(.L_17 - .L_16)
.L_16:
        /*0054*/ 	.word	0x00000008
.L_17:


//--------------------- .nv.callgraph             --------------------------
	.section	.nv.callgraph,"",@"SHT_CUDA_CALLGRAPH"
	.align	4
	.sectionentsize	8
	.align		4
        /*0000*/ 	.word	0x00000000
	.align		4
        /*0004*/ 	.word	0xffffffff
	.align		4
        /*0008*/ 	.word	0x00000000
	.align		4
        /*000c*/ 	.word	0xfffffffe
	.align		4
        /*0010*/ 	.word	0x00000000
	.align		4
        /*0014*/ 	.word	0xfffffffd
	.align		4
        /*0018*/ 	.word	0x00000000
	.align		4
        /*001c*/ 	.word	0xfffffffc


//--------------------- .text._Z7dkernelPjS_      --------------------------
	.section	.text._Z7dkernelPjS_,"ax",@progbits
	.align	128
        .global         _Z7dkernelPjS_
        .type           _Z7dkernelPjS_,@function
        .size           _Z7dkernelPjS_,(.L_x_1 - _Z7dkernelPjS_)
        .other          _Z7dkernelPjS_,@"STO_CUDA_ENTRY STV_DEFAULT"
_Z7dkernelPjS_:
.text._Z7dkernelPjS_:
[----:B------:R-:W-:Y:S01]  /*0000*/  LDC R1, c[0x0][0x37c] ;  /* 0x0000df00ff017b82 */ /* 0x000fe20000000800 */
[----:B------:R-:W0:Y:S07]  /*0010*/  S2R R0, SR_TID.X ;  /* 0x0000000000007919 */ /* 0x000e2e0000002100 */
[----:B------:R-:W0:Y:S01]  /*0020*/  S2UR UR4, SR_CTAID.X ;  /* 0x00000000000479c3 */ /* 0x000e220000002500 */
[----:B------:R-:W1:Y:S07]  /*0030*/  LDCU.64 UR6, c[0x0][0x380] ;  /* 0x00007000ff0677ac */ /* 0x000e6e0008000a00 */
[----:B------:R-:W0:Y:S08]  /*0040*/  LDC R3, c[0x0][0x360] ;  /* 0x0000d800ff037b82 */ /* 0x000e300000000800 */
[----:B------:R-:W2:Y:S08]  /*0050*/  LDC.64 R4, c[0x0][0x388] ;  /* 0x0000e200ff047b82 */ /* 0x000eb00000000a00 */
[----:B------:R-:W3:Y:S01]  /*0060*/  LDC.64 R6, c[0x0][0x380] ;  /* 0x0000e000ff067b82 */ /* 0x000ee20000000a00 */
[----:B0-----:R-:W-:Y:S01]  /*0070*/  IMAD R3, R3, UR4, R0 ;  /* 0x0000000403037c24 */ /* 0x001fe2000f8e0200 */
[----:B------:R-:W0:Y:S04]  /*0080*/  LDCU.64 UR4, c[0x0][0x358] ;  /* 0x00006b00ff0477ac */ /* 0x000e280008000a00 */
[----:B------:R-:W-:-:S02]  /*0090*/  SHF.L.U32 R0, R3, 0x2, RZ ;  /* 0x0000000203007819 */ /* 0x000fc400000006ff */
[----:B------:R-:W-:Y:S01]  /*00a0*/  SHF.R.U32.HI R2, RZ, 0x1e, R3 ;  /* 0x0000001eff027819 */ /* 0x000fe20000011603 */
[C---:B--2---:R-:W-:Y:S01]  /*00b0*/  IMAD.WIDE.U32 R4, R3.reuse, 0x4, R4 ;  /* 0x0000000403047825 */ /* 0x044fe200078e0004 */
[----:B------:R-:W-:Y:S02]  /*00c0*/  LOP3.LUT R0, R0, 0xffffff00, RZ, 0xc0, !PT ;  /* 0xffffff0000007812 */ /* 0x000fe400078ec0ff */
[----:B------:R-:W-:Y:S02]  /*00d0*/  LOP3.LUT R9, R3, 0x3f, RZ, 0xc0, !PT ;  /* 0x0000003f03097812 */ /* 0x000fe400078ec0ff */
[----:B------:R-:W-:Y:S02]  /*00e0*/  LOP3.LUT R8, R2, 0x3, RZ, 0xc0, !PT ;  /* 0x0000000302087812 */ /* 0x000fe400078ec0ff */
[----:B-1----:R-:W-:Y:S01]  /*00f0*/  IADD3 R2, P0, PT, R0, UR6, RZ ;  /* 0x0000000600027c10 */ /* 0x002fe2000ff1e0ff */
[----:B---3--:R-:W-:-:S03]  /*0100*/  IMAD.WIDE.U32 R6, R9, 0x4, R6 ;  /* 0x0000000409067825 */ /* 0x008fc600078e0006 */
[----:B------:R-:W-:Y:S01]  /*0110*/  IADD3.X R3, PT, PT, R8, UR7, RZ, P0, !PT ;  /* 0x0000000708037c10 */ /* 0x000fe200087fe4ff */
[----:B0-----:R-:W2:Y:S04]  /*0120*/  LDG.E R0, desc[UR4][R4.64] ;  /* 0x0000000404007981 */ /* 0x001ea8000c1e1900 */
[----:B------:R-:W2:Y:S04]  /*0130*/  LDG.E R8, desc[UR4][R6.64] ;  /* 0x0000000406087981 */ /* 0x000ea8000c1e1900 */
[----:B------:R-:W2:Y:S02]  /*0140*/  LDG.E R9, desc[UR4][R2.64] ;  /* 0x0000000402097981 */ /* 0x000ea4000c1e1900 */
[----:B--2---:R-:W-:-:S05]  /*0150*/  IMAD R9, R9, R8, R0 ;  /* 0x0000000809097224 */ /* 0x004fca00078e0200 */
[----:B------:R0:W-:Y:S04]  /*0160*/  STG.E desc[UR4][R4.64], R9 ;  /* 0x0000000904007986 */ /* 0x0001e8000c101904 */
        /* <DEDUP_REMOVED lines=8> */
[----:B------:R-:W0:Y:S04]  /*01f0*/  LDG.E R0, desc[UR4][R2.64+0xc] ;  /* 0x00000c0402007981 */ /* 0x000e28000c1e1900 */
[----:B------:R-:W0:Y:S02]  /*0200*/  LDG.E R8, desc[UR4][R6.64+0x300] ;  /* 0x0003000406087981 */ /* 0x000e24000c1e1900 */
[----:B0-----:R-:W-:-:S05]  /*0210*/  IMAD R9, R0, R8, R13 ;  /* 0x0000000800097224 */ /* 0x001fca00078e020d */
[----:B------:R0:W-:Y:S04]  /*0220*/  STG.E desc[UR4][R4.64], R9 ;  /* 0x0000000904007986 */ /* 0x0001e8000c101904 */
[----:B------:R-:W1:Y:S04]  /*0230*/  LDG.E R0, desc[UR4][R2.64+0x10] ;  /* 0x0000100402007981 */ /* 0x000e68000c1e1900 */
[----:B------:R-:W1:Y:S02]  /*0240*/  LDG.E R8, desc[UR4][R6.64+0x400] ;  /* 0x0004000406087981 */ /* 0x000e64000c1e1900 */
[----:B-1----:R-:W-:-:S05]  /*0250*/  IMAD R11, R0, R8, R9 ;  /* 0x00000008000b7224 */ /* 0x002fca00078e0209 */
        /* <DEDUP_REMOVED lines=197> */
[----:B------:R-:W3:Y:S04]  /*0eb0*/  LDG.E R0, desc[UR4][R2.64+0xd8] ;  /* 0x0000d80402007981 */ /* 0x000ee8000c1e1900 */
[----:B------:R-:W3:Y:S02]  /*0ec0*/  LDG.E R8, desc[UR4][R6.64+0x3600] ;  /* 0x0036000406087981 */ /* 0x000ee4000c1e1900 */
[----:B---3--:R-:W-:-:S05]  /*0ed0*/  IMAD R15, R0, R8, R13 ;  /* 0x00000008000f7224 */ /* 0x008fca00078e020d */
[----:B------:R-:W-:Y:S04]  /*0ee0*/  STG.E desc[UR4][R4.64], R15 ;  /* 0x0000000f04007986 */ /* 0x000fe8000c101904 */
[----:B------:R-:W3:Y:S04]  /*0ef0*/  LDG.E R0, desc[UR4][R2.64+0xdc] ;  /* 0x0000dc0402007981 */ /* 0x000ee8000c1e1900 */
[----:B------:R-:W3:Y:S02]  /*0f00*/  LDG.E R8, desc[UR4][R6.64+0x3700] ;  /* 0x0037000406087981 */ /* 0x000ee4000c1e1900 */
[----:B---3--:R-:W-:-:S05]  /*0f10*/  IMAD R17, R0, R8, R15 ;  /* 0x0000000800117224 */ /* 0x008fca00078e020f */
[----:B------:R-:W-:Y:S04]  /*0f20*/  STG.E desc[UR4][R4.64], R17 ;  /* 0x0000001104007986 */ /* 0x000fe8000c101904 */
[----:B------:R-:W3:Y:S04]  /*0f30*/  LDG.E R0, desc[UR4][R2.64+0xe0] ;  /* 0x0000e00402007981 */ /* 0x000ee8000c1e1900 */
[----:B0-----:R-:W3:Y:S02]  /*0f40*/  LDG.E R9, desc[UR4][R6.64+0x3800] ;  /* 0x0038000406097981 */ /* 0x001ee4000c1e1900 */
[----:B---3--:R-:W-:-:S05]  /*0f50*/  IMAD R9, R0, R9, R17 ;  /* 0x0000000900097224 */ /* 0x008fca00078e0211 */
        /* <DEDUP_REMOVED lines=20> */
[----:B------:R-:W-:Y:S04]  /*10a0*/  STG.E desc[UR4][R4.64], R13 ;  /* 0x0000000d04007986 */ /* 0x000fe8000c101904 */
[----:B------:R-:W0:Y:S04]  /*10b0*/  LDG.E R0, desc[UR4][R2.64+0xf8] ;  /* 0x0000f80402007981 */ /* 0x000e28000c1e1900 */
[----:B------:R-:W0:Y:S02]  /*10c0*/  LDG.E R8, desc[UR4][R6.64+0x3e00] ;  /* 0x003e000406087981 */ /* 0x000e24000c1e1900 */
[----:B0-----:R-:W-:-:S05]  /*10d0*/  IMAD R9, R0, R8, R13 ;  /* 0x0000000800097224 */ /* 0x001fca00078e020d */
[----:B------:R-:W-:Y:S04]  /*10e0*/  STG.E desc[UR4][R4.64], R9 ;  /* 0x0000000904007986 */ /* 0x000fe8000c101904 */
[----:B------:R-:W1:Y:S04]  /*10f0*/  LDG.E R0, desc[UR4][R2.64+0xfc] ;  /* 0x0000fc0402007981 */ /* 0x000e68000c1e1900 */
[----:B------:R-:W1:Y:S02]  /*1100*/  LDG.E R8, desc[UR4][R6.64+0x3f00] ;  /* 0x003f000406087981 */ /* 0x000e64000c1e1900 */
[----:B-1----:R-:W-:-:S05]  /*1110*/  IMAD R11, R0, R8, R9 ;  /* 0x00000008000b7224 */ /* 0x002fca00078e0209 */
[----:B------:R-:W-:Y:S01]  /*1120*/  STG.E desc[UR4][R4.64], R11 ;  /* 0x0000000b04007986 */ /* 0x000fe2000c101904 */
[----:B------:R-:W-:Y:S05]  /*1130*/  EXIT ;  /* 0x000000000000794d */ /* 0x000fea0003800000 */
.L_x_0:
[----:B------:R-:W-:-:S00]  /*1140*/  BRA `(.L_x_0) ;  /* 0xfffffffc00fc7947 */ /* 0x000fc0000383ffff */
[----:B------:R-:W-:-:S00]  /*1150*/  NOP ;  /* 0x0000000000007918 */ /* 0x000fc00000000000 */
        /* <DEDUP_REMOVED lines=10> */
.L_x_1:


//--------------------- .nv.shared.reserved.0     --------------------------
	.section	.nv.shared.reserved.0,"aw",@nobits
	.weak		__nv_reservedSMEM_offset_0_alias
	.size		__nv_reservedSMEM_offset_0_alias, 0, 64
	.other		__nv_reservedSMEM_offset_0_alias,@"STO_CUDA_RESERVED_SHARED STV_DEFAULT"
__nv_reservedSMEM_offset_0_alias:
	.zero		0
	.zero		64


//--------------------- .nv.constant0._Z7dkernelPjS_ --------------------------
	.section	.nv.constant0._Z7dkernelPjS_,"a",@progbits
	.sectionflags	@""
	.align	4
.nv.constant0._Z7dkernelPjS_:
	.zero		912


//--------------------- SYMBOLS --------------------------

	.type		.nv.reservedSmem.offset0,@object
	.size		.nv.reservedSmem.offset0,0x4
